//
// Generated by NVIDIA NVVM Compiler
//
// Compiler Build ID: CL-36424714
// Cuda compilation tools, release 13.0, V13.0.88
// Based on NVVM 20.0.0
//

.version 9.0
.target sm_100
.address_size 64

	// .globl	_Z17Tiled_Matrix_MultPiS_S_
// _ZZ17Tiled_Matrix_MultPiS_S_E2As has been demoted
// _ZZ17Tiled_Matrix_MultPiS_S_E2Bs has been demoted

.visible .entry _Z17Tiled_Matrix_MultPiS_S_(
	.param .u64 .ptr .align 1 _Z17Tiled_Matrix_MultPiS_S__param_0,
	.param .u64 .ptr .align 1 _Z17Tiled_Matrix_MultPiS_S__param_1,
	.param .u64 .ptr .align 1 _Z17Tiled_Matrix_MultPiS_S__param_2
)
{
	.reg .b32 	%r<37>;
	.reg .b64 	%rd<13>;
	// demoted variable
	.shared .align 4 .b8 _ZZ17Tiled_Matrix_MultPiS_S_E2As[16];
	// demoted variable
	.shared .align 4 .b8 _ZZ17Tiled_Matrix_MultPiS_S_E2Bs[16];
	ld.param.u64 	%rd1, [_Z17Tiled_Matrix_MultPiS_S__param_0];
	ld.param.u64 	%rd2, [_Z17Tiled_Matrix_MultPiS_S__param_1];
	ld.param.u64 	%rd3, [_Z17Tiled_Matrix_MultPiS_S__param_2];
	cvta.to.global.u64 	%rd4, %rd2;
	cvta.to.global.u64 	%rd5, %rd1;
	mov.u32 	%r1, %tid.x;
	mov.u32 	%r2, %tid.y;
	mov.u32 	%r3, %ctaid.y;
	mov.u32 	%r4, %ctaid.x;
	shl.b32 	%r5, %r4, 1;
	add.s32 	%r6, %r5, %r1;
	shl.b32 	%r7, %r3, 3;
	shl.b32 	%r8, %r2, 2;
	add.s32 	%r9, %r7, %r8;
	add.s32 	%r10, %r9, %r1;
	shl.b32 	%r11, %r2, 3;
	mov.u32 	%r12, _ZZ17Tiled_Matrix_MultPiS_S_E2As;
	add.s32 	%r13, %r12, %r11;
	shl.b32 	%r14, %r1, 2;
	add.s32 	%r15, %r13, %r14;
	add.s32 	%r16, %r6, %r8;
	mov.u32 	%r17, _ZZ17Tiled_Matrix_MultPiS_S_E2Bs;
	add.s32 	%r18, %r17, %r14;
	add.s32 	%r19, %r18, %r11;
	mul.wide.u32 	%rd6, %r10, 4;
	add.s64 	%rd7, %rd5, %rd6;
	ld.global.u32 	%r20, [%rd7];
	st.shared.u32 	[%r15], %r20;
	mul.wide.s32 	%rd8, %r16, 4;
	add.s64 	%rd9, %rd4, %rd8;
	ld.global.u32 	%r21, [%rd9];
	st.shared.u32 	[%r19], %r21;
	bar.sync 	0;
	ld.shared.u32 	%r22, [%r13];
	ld.shared.u32 	%r23, [%r18];
	mul.lo.s32 	%r24, %r23, %r22;
	ld.shared.u32 	%r25, [%r13+4];
	ld.shared.u32 	%r26, [%r18+8];
	mad.lo.s32 	%r27, %r26, %r25, %r24;
	bar.sync 	0;
	ld.global.u32 	%r28, [%rd7+8];
	st.shared.u32 	[%r15], %r28;
	ld.global.u32 	%r29, [%rd9+32];
	st.shared.u32 	[%r19], %r29;
	bar.sync 	0;
	ld.shared.u32 	%r30, [%r13];
	ld.shared.u32 	%r31, [%r18];
	mad.lo.s32 	%r32, %r31, %r30, %r27;
	ld.shared.u32 	%r33, [%r13+4];
	ld.shared.u32 	%r34, [%r18+8];
	mad.lo.s32 	%r35, %r34, %r33, %r32;
	bar.sync 	0;
	cvta.to.global.u64 	%rd10, %rd3;
	add.s32 	%r36, %r9, %r6;
	mul.wide.s32 	%rd11, %r36, 4;
	add.s64 	%rd12, %rd10, %rd11;
	st.global.u32 	[%rd12], %r35;
	ret;

}


// ===== COMPILED SASS (sm_100) =====

	.target	sm_100

	.elftype	@"ET_EXEC"


//--------------------- .note.nv.tkinfo           --------------------------
	.section	.note.nv.tkinfo,"",@"SHT_NOTE"
	.sectionflags	@"SHF_NOTE_NV_TKINFO"
	.tkinfo
        /*0018*/ 	.word	0x00000002
        /*0030*/ 	.string	""
        /*0030*/ 	.string	"ptxas"
        /*0030*/ 	.string	"Cuda compilation tools, release 13.0, V13.0.88"
        /*0030*/ 	.string	"Build cuda_13.0.r13.0/compiler.36424714_0"
        /*0030*/ 	.string	"-arch sm_100 -m 64 "



//--------------------- .note.nv.cuinfo           --------------------------
	.section	.note.nv.cuinfo,"",@"SHT_NOTE"
	.sectionflags	@"SHF_NOTE_NV_CUINFO"
        /*0018*/ 	.short	0x0002
        /*001a*/ 	.short	0x0064
        /*001c*/ 	.short	0x0082
	.zero		2


//--------------------- .nv.info                  --------------------------
	.section	.nv.info,"",@"SHT_CUDA_INFO"
	.align	4


	//----- nvinfo : EIATTR_REGCOUNT
	.align		4
        /*0000*/ 	.byte	0x04, 0x2f
        /*0002*/ 	.short	(.L_1 - .L_0)
	.align		4
.L_0:
        /*0004*/ 	.word	index@(_Z17Tiled_Matrix_MultPiS_S_)
        /*0008*/ 	.word	0x00000017


	//----- nvinfo : EIATTR_FRAME_SIZE
	.align		4
.L_1:
        /*000c*/ 	.byte	0x04, 0x11
        /*000e*/ 	.short	(.L_3 - .L_2)
	.align		4
.L_2:
        /*0010*/ 	.word	index@(_Z17Tiled_Matrix_MultPiS_S_)
        /*0014*/ 	.word	0x00000000


	//----- nvinfo : EIATTR_MIN_STACK_SIZE
	.align		4
.L_3:
        /*0018*/ 	.byte	0x04, 0x12
        /*001a*/ 	.short	(.L_5 - .L_4)
	.align		4
.L_4:
        /*001c*/ 	.word	index@(_Z17Tiled_Matrix_MultPiS_S_)
        /*0020*/ 	.word	0x00000000
.L_5:


//--------------------- .nv.compat                --------------------------
	.section	.nv.compat,"",@"SHT_CUDA_COMPAT_INFO"
	.align	4
        /*0000*/ 	.byte	0x02, 0x09, 0x00, 0x00, 0x02, 0x02, 0x01, 0x00, 0x02, 0x05, 0x05, 0x00, 0x03, 0x07, 0x01, 0x01
        /*0010*/ 	.byte	0x02, 0x03, 0x00, 0x00, 0x02, 0x06, 0x01, 0x00, 0x04, 0x0b, 0x08, 0x00, 0x09, 0x00, 0x00, 0x00
        /*0020*/ 	.byte	0x00, 0x00, 0x00, 0x00


//--------------------- .nv.info._Z17Tiled_Matrix_MultPiS_S_ --------------------------
	.section	.nv.info._Z17Tiled_Matrix_MultPiS_S_,"",@"SHT_CUDA_INFO"
	.sectionflags	@""
	.align	4


	//----- nvinfo : EIATTR_CUDA_API_VERSION
	.align		4
        /*0000*/ 	.byte	0x04, 0x37
        /*0002*/ 	.short	(.L_7 - .L_6)
.L_6:
        /*0004*/ 	.word	0x00000082


	//----- nvinfo : EIATTR_KPARAM_INFO
	.align		4
.L_7:
        /*0008*/ 	.byte	0x04, 0x17
        /*000a*/ 	.short	(.L_9 - .L_8)
.L_8:
        /*000c*/ 	.word	0x00000000
        /*0010*/ 	.short	0x0002
        /*0012*/ 	.short	0x0010
        /*0014*/ 	.byte	0x00, 0xf5, 0x21, 0x00


	//----- nvinfo : EIATTR_KPARAM_INFO
	.align		4
.L_9:
        /*0018*/ 	.byte	0x04, 0x17
        /*001a*/ 	.short	(.L_11 - .L_10)
.L_10:
        /*001c*/ 	.word	0x00000000
        /*0020*/ 	.short	0x0001
        /*0022*/ 	.short	0x0008
        /*0024*/ 	.byte	0x00, 0xf5, 0x21, 0x00


	//----- nvinfo : EIATTR_KPARAM_INFO
	.align		4
.L_11:
        /*0028*/ 	.byte	0x04, 0x17
        /*002a*/ 	.short	(.L_13 - .L_12)
.L_12:
        /*002c*/ 	.word	0x00000000
        /*0030*/ 	.short	0x0000
        /*0032*/ 	.short	0x0000
        /*0034*/ 	.byte	0x00, 0xf5, 0x21, 0x00


	//----- nvinfo : EIATTR_SPARSE_MMA_MASK
	.align		4
.L_13:
        /*0038*/ 	.byte	0x03, 0x50
        /*003a*/ 	.short	0x0000


	//----- nvinfo : EIATTR_MAXREG_COUNT
	.align		4
        /*003c*/ 	.byte	0x03, 0x1b
        /*003e*/ 	.short	0x00ff


	//----- nvinfo : EIATTR_NUM_BARRIERS
	.align		4
        /*0040*/ 	.byte	0x02, 0x4c
        /*0042*/ 	.byte	0x01
	.zero		1


	//----- nvinfo : EIATTR_MERCURY_ISA_VERSION
	.align		4
        /*0044*/ 	.byte	0x03, 0x5f
        /*0046*/ 	.short	0x0101


	//----- nvinfo : EIATTR_VRC_CTA_INIT_COUNT
	.align		4
        /*0048*/ 	.byte	0x02, 0x4a
	.zero		1
	.zero		1


	//----- nvinfo : EIATTR_EXIT_INSTR_OFFSETS
	.align		4
        /*004c*/ 	.byte	0x04, 0x1c
        /*004e*/ 	.short	(.L_15 - .L_14)


	//   ....[0]....
.L_14:
        /*0050*/ 	.word	0x00000320


	//----- nvinfo : EIATTR_CBANK_PARAM_SIZE
	.align		4
.L_15:
        /*0054*/ 	.byte	0x03, 0x19
        /*0056*/ 	.short	0x0018


	//----- nvinfo : EIATTR_PARAM_CBANK
	.align		4
        /*0058*/ 	.byte	0x04, 0x0a
        /*005a*/ 	.short	(.L_17 - .L_16)
	.align		4
.L_16:
        /*005c*/ 	.word	index@(.nv.constant0._Z17Tiled_Matrix_MultPiS_S_)
        /*0060*/ 	.short	0x0380
        /*0062*/ 	.short	0x0018


	//----- nvinfo : EIATTR_SW_WAR
	.align		4
.L_17:
        /*0064*/ 	.byte	0x04, 0x36
        /*0066*/ 	.short	(.L_19 - .L_18)
.L_18:
        /*0068*/ 	.word	0x00000008
.L_19:


//--------------------- .nv.callgraph             --------------------------
	.section	.nv.callgraph,"",@"SHT_CUDA_CALLGRAPH"
	.align	4
	.sectionentsize	8
	.align		4
        /*0000*/ 	.word	0x00000000
	.align		4
        /*0004*/ 	.word	0xffffffff
	.align		4
        /*0008*/ 	.word	0x00000000
	.align		4
        /*000c*/ 	.word	0xfffffffe
	.align		4
        /*0010*/ 	.word	0x00000000
	.align		4
        /*0014*/ 	.word	0xfffffffd
	.align		4
        /*0018*/ 	.word	0x00000000
	.align		4
        /*001c*/ 	.word	0xfffffffc


//--------------------- .text._Z17Tiled_Matrix_MultPiS_S_ --------------------------
	.section	.text._Z17Tiled_Matrix_MultPiS_S_,"ax",@progbits
	.align	128
        .global         _Z17Tiled_Matrix_MultPiS_S_
        .type           _Z17Tiled_Matrix_MultPiS_S_,@function
        .size           _Z17Tiled_Matrix_MultPiS_S_,(.L_x_1 - _Z17Tiled_Matrix_MultPiS_S_)
        .other          _Z17Tiled_Matrix_MultPiS_S_,@"STO_CUDA_ENTRY STV_DEFAULT"
_Z17Tiled_Matrix_MultPiS_S_:
.text._Z17Tiled_Matrix_MultPiS_S_:
[----:B------:R-:W-:Y:S01]  /*0000*/  LDC R1, c[0x0][0x37c] ;  /* 0x0000df00ff017b82 */ /* 0x000fe20000000800 */
[----:B------:R-:W0:Y:S07]  /*0010*/  S2R R16, SR_TID.Y ;  /* 0x0000000000107919 */ /* 0x000e2e0000002200 */
[----:B------:R-:W1:Y:S01]  /*0020*/  LDC.64 R2, c[0x0][0x380] ;  /* 0x0000e000ff027b82 */ /* 0x000e620000000a00 */
[----:B------:R-:W2:Y:S01]  /*0030*/  LDCU.64 UR8, c[0x0][0x358] ;  /* 0x00006b00ff0877ac */ /* 0x000ea20008000a00 */
[----:B------:R-:W3:Y:S01]  /*0040*/  S2R R5, SR_CTAID.Y ;  /* 0x0000000000057919 */ /* 0x000ee20000002600 */
[----:B------:R-:W4:Y:S05]  /*0050*/  S2R R17, SR_TID.X ;  /* 0x0000000000117919 */ /* 0x000f2a0000002100 */
[----:B------:R-:W5:Y:S01]  /*0060*/  LDC.64 R10, c[0x0][0x388] ;  /* 0x0000e200ff0a7b82 */ /* 0x000f620000000a00 */
[----:B------:R-:W2:Y:S01]  /*0070*/  S2R R6, SR_CTAID.X ;  /* 0x0000000000067919 */ /* 0x000ea20000002500 */
[----:B0-----:R-:W-:-:S04]  /*0080*/  SHF.L.U32 R4, R16, 0x2, RZ ;  /* 0x0000000210047819 */ /* 0x001fc800000006ff */
[----:B---3--:R-:W-:-:S04]  /*0090*/  LEA R0, R5, R4, 0x3 ;  /* 0x0000000405007211 */ /* 0x008fc800078e18ff */
[-C--:B----4-:R-:W-:Y:S02]  /*00a0*/  IADD3 R5, PT, PT, R0, R17.reuse, RZ ;  /* 0x0000001100057210 */ /* 0x090fe40007ffe0ff */
[----:B--2---:R-:W-:-:S03]  /*00b0*/  LEA R7, R6, R17, 0x1 ;  /* 0x0000001106077211 */ /* 0x004fc600078e08ff */
[----:B-1----:R-:W-:Y:S01]  /*00c0*/  IMAD.WIDE.U32 R2, R5, 0x4, R2 ;  /* 0x0000000405027825 */ /* 0x002fe200078e0002 */
[----:B------:R-:W-:-:S05]  /*00d0*/  IADD3 R9, PT, PT, R7, R4, RZ ;  /* 0x0000000407097210 */ /* 0x000fca0007ffe0ff */
[----:B-----5:R-:W-:Y:S02]  /*00e0*/  IMAD.WIDE R10, R9, 0x4, R10 ;  /* 0x00000004090a7825 */ /* 0x020fe400078e020a */
[----:B------:R-:W2:Y:S04]  /*00f0*/  LDG.E R9, desc[UR8][R2.64] ;  /* 0x0000000802097981 */ /* 0x000ea8000c1e1900 */
[----:B------:R-:W3:Y:S01]  /*0100*/  LDG.E R13, desc[UR8][R10.64] ;  /* 0x000000080a0d7981 */ /* 0x000ee2000c1e1900 */
[----:B------:R-:W0:Y:S01]  /*0110*/  S2UR UR6, SR_CgaCtaId ;  /* 0x00000000000679c3 */ /* 0x000e220000008800 */
[----:B------:R-:W-:Y:S02]  /*0120*/  UMOV UR4, 0x400 ;  /* 0x0000040000047882 */ /* 0x000fe40000000000 */
[----:B------:R-:W-:-:S02]  /*0130*/  UIADD3 UR5, UPT, UPT, UR4, 0x10, URZ ;  /* 0x0000001004057890 */ /* 0x000fc4000fffe0ff */
[----:B0-----:R-:W-:Y:S02]  /*0140*/  ULEA UR4, UR6, UR4, 0x18 ;  /* 0x0000000406047291 */ /* 0x001fe4000f8ec0ff */
[----:B------:R-:W-:-:S04]  /*0150*/  ULEA UR5, UR6, UR5, 0x18 ;  /* 0x0000000506057291 */ /* 0x000fc8000f8ec0ff */
[C---:B------:R-:W-:Y:S02]  /*0160*/  LEA R6, R16.reuse, UR4, 0x3 ;  /* 0x0000000410067c11 */ /* 0x040fe4000f8e18ff */
[C---:B------:R-:W-:Y:S02]  /*0170*/  LEA R15, R17.reuse, UR5, 0x2 ;  /* 0x00000005110f7c11 */ /* 0x040fe4000f8e10ff */
[----:B------:R-:W-:Y:S02]  /*0180*/  LEA R14, R17, R6, 0x2 ;  /* 0x00000006110e7211 */ /* 0x000fe400078e10ff */
[----:B------:R-:W-:-:S03]  /*0190*/  LEA R16, R16, R15, 0x3 ;  /* 0x0000000f10107211 */ /* 0x000fc600078e18ff */
[----:B--2---:R-:W-:Y:S04]  /*01a0*/  STS [R14], R9 ;  /* 0x000000090e007388 */ /* 0x004fe80000000800 */
[----:B---3--:R0:W-:Y:S01]  /*01b0*/  STS [R16], R13 ;  /* 0x0000000d10007388 */ /* 0x0081e20000000800 */
[----:B------:R-:W-:Y:S08]  /*01c0*/  BAR.SYNC.DEFER_BLOCKING 0x0 ;  /* 0x0000000000007b1d */ /* 0x000ff00000010000 */
[----:B0-----:R-:W0:Y:S01]  /*01d0*/  LDC.64 R12, c[0x0][0x390] ;  /* 0x0000e400ff0c7b82 */ /* 0x001e220000000a00 */
[----:B------:R-:W-:Y:S04]  /*01e0*/  LDS R17, [R15] ;  /* 0x000000000f117984 */ /* 0x000fe80000000800 */
[----:B------:R-:W-:Y:S04]  /*01f0*/  LDS R18, [R15+0x8] ;  /* 0x000008000f127984 */ /* 0x000fe80000000800 */
[----:B------:R-:W1:Y:S01]  /*0200*/  LDS.64 R4, [R6] ;  /* 0x0000000006047984 */ /* 0x000e620000000a00 */
[----:B------:R-:W-:Y:S06]  /*0210*/  BAR.SYNC.DEFER_BLOCKING 0x0 ;  /* 0x0000000000007b1d */ /* 0x000fec0000010000 */
[----:B------:R-:W2:Y:S04]  /*0220*/  LDG.E R3, desc[UR8][R2.64+0x8] ;  /* 0x0000080802037981 */ /* 0x000ea8000c1e1900 */
[----:B------:R-:W3:Y:S01]  /*0230*/  LDG.E R11, desc[UR8][R10.64+0x20] ;  /* 0x000020080a0b7981 */ /* 0x000ee2000c1e1900 */
[----:B------:R-:W-:Y:S01]  /*0240*/  IADD3 R7, PT, PT, R7, R0, RZ ;  /* 0x0000000007077210 */ /* 0x000fe20007ffe0ff */
[----:B-1----:R-:W-:-:S04]  /*0250*/  IMAD R4, R4, R17, RZ ;  /* 0x0000001104047224 */ /* 0x002fc800078e02ff */
[----:B------:R-:W-:Y:S01]  /*0260*/  IMAD R5, R18, R5, R4 ;  /* 0x0000000512057224 */ /* 0x000fe200078e0204 */
[----:B--2---:R0:W-:Y:S04]  /*0270*/  STS [R14], R3 ;  /* 0x000000030e007388 */ /* 0x0041e80000000800 */
[----:B---3--:R-:W-:Y:S01]  /*0280*/  STS [R16], R11 ;  /* 0x0000000b10007388 */ /* 0x008fe20000000800 */
[----:B------:R-:W-:Y:S01]  /*0290*/  BAR.SYNC.DEFER_BLOCKING 0x0 ;  /* 0x0000000000007b1d */ /* 0x000fe20000010000 */
[----:B0-----:R-:W-:-:S05]  /*02a0*/  IMAD.WIDE R2, R7, 0x4, R12 ;  /* 0x0000000407027825 */ /* 0x001fca00078e020c */
[----:B------:R-:W-:Y:S04]  /*02b0*/  LDS R19, [R15] ;  /* 0x000000000f137984 */ /* 0x000fe80000000800 */
[----:B------:R-:W0:Y:S04]  /*02c0*/  LDS.64 R8, [R6] ;  /* 0x0000000006087984 */ /* 0x000e280000000a00 */
[----:B------:R-:W1:Y:S01]  /*02d0*/  LDS R20, [R15+0x8] ;  /* 0x000008000f147984 */ /* 0x000e620000000800 */
[----:B0-----:R-:W-:-:S04]  /*02e0*/  IMAD R8, R8, R19, R5 ;  /* 0x0000001308087224 */ /* 0x001fc800078e0205 */
[----:B-1----:R-:W-:Y:S01]  /*02f0*/  IMAD R9, R20, R9, R8 ;  /* 0x0000000914097224 */ /* 0x002fe200078e0208 */
[----:B------:R-:W-:Y:S06]  /*0300*/  BAR.SYNC.DEFER_BLOCKING 0x0 ;  /* 0x0000000000007b1d */ /* 0x000fec0000010000 */
[----:B------:R-:W-:Y:S01]  /*0310*/  STG.E desc[UR8][R2.64], R9 ;  /* 0x0000000902007986 */ /* 0x000fe2000c101908 */
[----:B------:R-:W-:Y:S05]  /*0320*/  EXIT ;  /* 0x000000000000794d */ /* 0x000fea0003800000 */
.L_x_0:
[----:B------:R-:W-:-:S00]  /*0330*/  BRA `(.L_x_0) ;  /* 0xfffffffc00fc7947 */ /* 0x000fc0000383ffff */
[----:B------:R-:W-:-:S00]  /*0340*/  NOP ;  /* 0x0000000000007918 */ /* 0x000fc00000000000 */
        /* <DEDUP_REMOVED lines=11> */
.L_x_1:


//--------------------- .nv.shared._Z17Tiled_Matrix_MultPiS_S_ --------------------------
	.section	.nv.shared._Z17Tiled_Matrix_MultPiS_S_,"aw",@nobits
	.sectionflags	@""
	.align	4
.nv.shared._Z17Tiled_Matrix_MultPiS_S_:
	.zero		1056


//--------------------- .nv.shared.reserved.0     --------------------------
	.section	.nv.shared.reserved.0,"aw",@nobits
	.weak		__nv_reservedSMEM_offset_0_alias
	.size		__nv_reservedSMEM_offset_0_alias, 0, 64
	.other		__nv_reservedSMEM_offset_0_alias,@"STO_CUDA_RESERVED_SHARED STV_DEFAULT"
__nv_reservedSMEM_offset_0_alias:
	.zero		0
	.zero		64


//--------------------- .nv.constant0._Z17Tiled_Matrix_MultPiS_S_ --------------------------
	.section	.nv.constant0._Z17Tiled_Matrix_MultPiS_S_,"a",@progbits
	.sectionflags	@""
	.align	4
.nv.constant0._Z17Tiled_Matrix_MultPiS_S_:
	.zero		920


//--------------------- SYMBOLS --------------------------

	.type		.nv.reservedSmem.offset0,@object
	.size		.nv.reservedSmem.offset0,0x4
	.type		.nv.reservedSmem.cap,@object
	.size		.nv.reservedSmem.cap,0x4
